//
// Generated by NVIDIA NVVM Compiler
//
// Compiler Build ID: CL-36424714
// Cuda compilation tools, release 13.0, V13.0.88
// Based on NVVM 20.0.0
//

.version 9.0
.target sm_100
.address_size 64

	// .globl	_Z10drawSquarePiiii

.visible .entry _Z10drawSquarePiiii(
	.param .u64 .ptr .align 1 _Z10drawSquarePiiii_param_0,
	.param .u32 _Z10drawSquarePiiii_param_1,
	.param .u32 _Z10drawSquarePiiii_param_2,
	.param .u32 _Z10drawSquarePiiii_param_3
)
{
	.reg .pred 	%p<16>;
	.reg .b32 	%r<22>;
	.reg .b64 	%rd<9>;

	ld.param.u64 	%rd2, [_Z10drawSquarePiiii_param_0];
	ld.param.u32 	%r5, [_Z10drawSquarePiiii_param_1];
	ld.param.u32 	%r6, [_Z10drawSquarePiiii_param_2];
	ld.param.u32 	%r7, [_Z10drawSquarePiiii_param_3];
	cvta.to.global.u64 	%rd1, %rd2;
	mov.u32 	%r8, %ctaid.x;
	mov.u32 	%r9, %ntid.x;
	mov.u32 	%r10, %tid.x;
	mad.lo.s32 	%r1, %r8, %r9, %r10;
	mov.u32 	%r11, %ctaid.y;
	mov.u32 	%r12, %ntid.y;
	mov.u32 	%r13, %tid.y;
	mad.lo.s32 	%r14, %r11, %r12, %r13;
	setp.gt.s32 	%p1, %r1, 39;
	setp.gt.u32 	%p2, %r14, 19;
	or.pred  	%p3, %p1, %p2;
	@%p3 bra 	$L__BB0_8;
	mad.lo.s32 	%r3, %r14, 40, %r1;
	setp.ne.s32 	%p4, %r1, %r5;
	add.s32 	%r4, %r7, %r5;
	add.s32 	%r15, %r4, -1;
	setp.ne.s32 	%p5, %r1, %r15;
	and.pred  	%p6, %p4, %p5;
	@%p6 bra 	$L__BB0_4;
	setp.lt.s32 	%p7, %r14, %r6;
	add.s32 	%r16, %r7, %r6;
	setp.ge.s32 	%p8, %r14, %r16;
	or.pred  	%p9, %p7, %p8;
	@%p9 bra 	$L__BB0_4;
	mul.wide.s32 	%rd7, %r3, 4;
	add.s64 	%rd8, %rd1, %rd7;
	mov.b32 	%r21, 1;
	st.global.u32 	[%rd8], %r21;
	bra.uni 	$L__BB0_8;
$L__BB0_4:
	setp.ne.s32 	%p10, %r14, %r6;
	add.s32 	%r17, %r6, %r7;
	add.s32 	%r18, %r17, -1;
	setp.ne.s32 	%p11, %r14, %r18;
	and.pred  	%p12, %p10, %p11;
	@%p12 bra 	$L__BB0_7;
	setp.lt.s32 	%p13, %r1, %r5;
	setp.ge.s32 	%p14, %r1, %r4;
	or.pred  	%p15, %p13, %p14;
	@%p15 bra 	$L__BB0_7;
	mul.wide.s32 	%rd5, %r3, 4;
	add.s64 	%rd6, %rd1, %rd5;
	mov.b32 	%r20, 1;
	st.global.u32 	[%rd6], %r20;
	bra.uni 	$L__BB0_8;
$L__BB0_7:
	mul.wide.s32 	%rd3, %r3, 4;
	add.s64 	%rd4, %rd1, %rd3;
	mov.b32 	%r19, 0;
	st.global.u32 	[%rd4], %r19;
$L__BB0_8:
	ret;

}


// ===== COMPILED SASS (sm_100) =====

	.target	sm_100

	.elftype	@"ET_EXEC"


//--------------------- .note.nv.tkinfo           --------------------------
	.section	.note.nv.tkinfo,"",@"SHT_NOTE"
	.sectionflags	@"SHF_NOTE_NV_TKINFO"
	.tkinfo
        /*0018*/ 	.word	0x00000002
        /*0030*/ 	.string	""
        /*0030*/ 	.string	"ptxas"
        /*0030*/ 	.string	"Cuda compilation tools, release 13.0, V13.0.88"
        /*0030*/ 	.string	"Build cuda_13.0.r13.0/compiler.36424714_0"
        /*0030*/ 	.string	"-arch sm_100 -m 64 "



//--------------------- .note.nv.cuinfo           --------------------------
	.section	.note.nv.cuinfo,"",@"SHT_NOTE"
	.sectionflags	@"SHF_NOTE_NV_CUINFO"
        /*0018*/ 	.short	0x0002
        /*001a*/ 	.short	0x0064
        /*001c*/ 	.short	0x0082
	.zero		2


//--------------------- .nv.info                  --------------------------
	.section	.nv.info,"",@"SHT_CUDA_INFO"
	.align	4


	//----- nvinfo : EIATTR_REGCOUNT
	.align		4
        /*0000*/ 	.byte	0x04, 0x2f
        /*0002*/ 	.short	(.L_1 - .L_0)
	.align		4
.L_0:
        /*0004*/ 	.word	index@(_Z10drawSquarePiiii)
        /*0008*/ 	.word	0x0000000c


	//----- nvinfo : EIATTR_FRAME_SIZE
	.align		4
.L_1:
        /*000c*/ 	.byte	0x04, 0x11
        /*000e*/ 	.short	(.L_3 - .L_2)
	.align		4
.L_2:
        /*0010*/ 	.word	index@(_Z10drawSquarePiiii)
        /*0014*/ 	.word	0x00000000


	//----- nvinfo : EIATTR_MIN_STACK_SIZE
	.align		4
.L_3:
        /*0018*/ 	.byte	0x04, 0x12
        /*001a*/ 	.short	(.L_5 - .L_4)
	.align		4
.L_4:
        /*001c*/ 	.word	index@(_Z10drawSquarePiiii)
        /*0020*/ 	.word	0x00000000
.L_5:


//--------------------- .nv.compat                --------------------------
	.section	.nv.compat,"",@"SHT_CUDA_COMPAT_INFO"
	.align	4
        /*0000*/ 	.byte	0x02, 0x09, 0x00, 0x00, 0x02, 0x02, 0x01, 0x00, 0x02, 0x05, 0x05, 0x00, 0x03, 0x07, 0x01, 0x01
        /*0010*/ 	.byte	0x02, 0x03, 0x00, 0x00, 0x02, 0x06, 0x01, 0x00, 0x04, 0x0b, 0x08, 0x00, 0x09, 0x00, 0x00, 0x00
        /*0020*/ 	.byte	0x00, 0x00, 0x00, 0x00


//--------------------- .nv.info._Z10drawSquarePiiii --------------------------
	.section	.nv.info._Z10drawSquarePiiii,"",@"SHT_CUDA_INFO"
	.sectionflags	@""
	.align	4


	//----- nvinfo : EIATTR_CUDA_API_VERSION
	.align		4
        /*0000*/ 	.byte	0x04, 0x37
        /*0002*/ 	.short	(.L_7 - .L_6)
.L_6:
        /*0004*/ 	.word	0x00000082


	//----- nvinfo : EIATTR_KPARAM_INFO
	.align		4
.L_7:
        /*0008*/ 	.byte	0x04, 0x17
        /*000a*/ 	.short	(.L_9 - .L_8)
.L_8:
        /*000c*/ 	.word	0x00000000
        /*0010*/ 	.short	0x0003
        /*0012*/ 	.short	0x0010
        /*0014*/ 	.byte	0x00, 0xf0, 0x11, 0x00


	//----- nvinfo : EIATTR_KPARAM_INFO
	.align		4
.L_9:
        /*0018*/ 	.byte	0x04, 0x17
        /*001a*/ 	.short	(.L_11 - .L_10)
.L_10:
        /*001c*/ 	.word	0x00000000
        /*0020*/ 	.short	0x0002
        /*0022*/ 	.short	0x000c
        /*0024*/ 	.byte	0x00, 0xf0, 0x11, 0x00


	//----- nvinfo : EIATTR_KPARAM_INFO
	.align		4
.L_11:
        /*0028*/ 	.byte	0x04, 0x17
        /*002a*/ 	.short	(.L_13 - .L_12)
.L_12:
        /*002c*/ 	.word	0x00000000
        /*0030*/ 	.short	0x0001
        /*0032*/ 	.short	0x0008
        /*0034*/ 	.byte	0x00, 0xf0, 0x11, 0x00


	//----- nvinfo : EIATTR_KPARAM_INFO
	.align		4
.L_13:
        /*0038*/ 	.byte	0x04, 0x17
        /*003a*/ 	.short	(.L_15 - .L_14)
.L_14:
        /*003c*/ 	.word	0x00000000
        /*0040*/ 	.short	0x0000
        /*0042*/ 	.short	0x0000
        /*0044*/ 	.byte	0x00, 0xf5, 0x21, 0x00


	//----- nvinfo : EIATTR_SPARSE_MMA_MASK
	.align		4
.L_15:
        /*0048*/ 	.byte	0x03, 0x50
        /*004a*/ 	.short	0x0000


	//----- nvinfo : EIATTR_MAXREG_COUNT
	.align		4
        /*004c*/ 	.byte	0x03, 0x1b
        /*004e*/ 	.short	0x00ff


	//----- nvinfo : EIATTR_MERCURY_ISA_VERSION
	.align		4
        /*0050*/ 	.byte	0x03, 0x5f
        /*0052*/ 	.short	0x0101


	//----- nvinfo : EIATTR_VRC_CTA_INIT_COUNT
	.align		4
        /*0054*/ 	.byte	0x02, 0x4a
	.zero		1
	.zero		1


	//----- nvinfo : EIATTR_EXIT_INSTR_OFFSETS
	.align		4
        /*0058*/ 	.byte	0x04, 0x1c
        /*005a*/ 	.short	(.L_17 - .L_16)


	//   ....[0]....
.L_16:
        /*005c*/ 	.word	0x000000b0


	//   ....[1]....
        /*0060*/ 	.word	0x000001c0


	//   ....[2]....
        /*0064*/ 	.word	0x00000270


	//   ....[3]....
        /*0068*/ 	.word	0x000002b0


	//----- nvinfo : EIATTR_CBANK_PARAM_SIZE
	.align		4
.L_17:
        /*006c*/ 	.byte	0x03, 0x19
        /*006e*/ 	.short	0x0014


	//----- nvinfo : EIATTR_PARAM_CBANK
	.align		4
        /*0070*/ 	.byte	0x04, 0x0a
        /*0072*/ 	.short	(.L_19 - .L_18)
	.align		4
.L_18:
        /*0074*/ 	.word	index@(.nv.constant0._Z10drawSquarePiiii)
        /*0078*/ 	.short	0x0380
        /*007a*/ 	.short	0x0014


	//----- nvinfo : EIATTR_SW_WAR
	.align		4
.L_19:
        /*007c*/ 	.byte	0x04, 0x36
        /*007e*/ 	.short	(.L_21 - .L_20)
.L_20:
        /*0080*/ 	.word	0x00000008
.L_21:


//--------------------- .nv.callgraph             --------------------------
	.section	.nv.callgraph,"",@"SHT_CUDA_CALLGRAPH"
	.align	4
	.sectionentsize	8
	.align		4
        /*0000*/ 	.word	0x00000000
	.align		4
        /*0004*/ 	.word	0xffffffff
	.align		4
        /*0008*/ 	.word	0x00000000
	.align		4
        /*000c*/ 	.word	0xfffffffe
	.align		4
        /*0010*/ 	.word	0x00000000
	.align		4
        /*0014*/ 	.word	0xfffffffd
	.align		4
        /*0018*/ 	.word	0x00000000
	.align		4
        /*001c*/ 	.word	0xfffffffc


//--------------------- .text._Z10drawSquarePiiii --------------------------
	.section	.text._Z10drawSquarePiiii,"ax",@progbits
	.align	128
        .global         _Z10drawSquarePiiii
        .type           _Z10drawSquarePiiii,@function
        .size           _Z10drawSquarePiiii,(.L_x_1 - _Z10drawSquarePiiii)
        .other          _Z10drawSquarePiiii,@"STO_CUDA_ENTRY STV_DEFAULT"
_Z10drawSquarePiiii:
.text._Z10drawSquarePiiii:
[----:B------:R-:W-:Y:S01]  /*0000*/  LDC R1, c[0x0][0x37c] ;  /* 0x0000df00ff017b82 */ /* 0x000fe20000000800 */
[----:B------:R-:W0:Y:S07]  /*0010*/  S2R R2, SR_TID.Y ;  /* 0x0000000000027919 */ /* 0x000e2e0000002200 */
[----:B------:R-:W1:Y:S01]  /*0020*/  LDC R0, c[0x0][0x360] ;  /* 0x0000d800ff007b82 */ /* 0x000e620000000800 */
[----:B------:R-:W1:Y:S07]  /*0030*/  S2R R3, SR_TID.X ;  /* 0x0000000000037919 */ /* 0x000e6e0000002100 */
[----:B------:R-:W0:Y:S08]  /*0040*/  S2UR UR5, SR_CTAID.Y ;  /* 0x00000000000579c3 */ /* 0x000e300000002600 */
[----:B------:R-:W0:Y:S08]  /*0050*/  LDC R5, c[0x0][0x364] ;  /* 0x0000d900ff057b82 */ /* 0x000e300000000800 */
[----:B------:R-:W1:Y:S01]  /*0060*/  S2UR UR4, SR_CTAID.X ;  /* 0x00000000000479c3 */ /* 0x000e620000002500 */
[----:B0-----:R-:W-:-:S05]  /*0070*/  IMAD R5, R5, UR5, R2 ;  /* 0x0000000505057c24 */ /* 0x001fca000f8e0202 */
[----:B------:R-:W-:Y:S01]  /*0080*/  ISETP.GT.U32.AND P0, PT, R5, 0x13, PT ;  /* 0x000000130500780c */ /* 0x000fe20003f04070 */
[----:B-1----:R-:W-:-:S05]  /*0090*/  IMAD R0, R0, UR4, R3 ;  /* 0x0000000400007c24 */ /* 0x002fca000f8e0203 */
[----:B------:R-:W-:-:S13]  /*00a0*/  ISETP.GT.OR P0, PT, R0, 0x27, P0 ;  /* 0x000000270000780c */ /* 0x000fda0000704670 */
[----:B------:R-:W-:Y:S05]  /*00b0*/  @P0 EXIT ;  /* 0x000000000000094d */ /* 0x000fea0003800000 */
[----:B------:R-:W0:Y:S01]  /*00c0*/  LDCU UR4, c[0x0][0x390] ;  /* 0x00007200ff0477ac */ /* 0x000e220008000800 */
[----:B------:R-:W-:Y:S01]  /*00d0*/  IMAD R7, R5, 0x28, R0 ;  /* 0x0000002805077824 */ /* 0x000fe200078e0200 */
[----:B------:R-:W0:Y:S01]  /*00e0*/  LDCU.64 UR10, c[0x0][0x388] ;  /* 0x00007100ff0a77ac */ /* 0x000e220008000a00 */
[----:B------:R-:W1:Y:S01]  /*00f0*/  LDCU.64 UR8, c[0x0][0x358] ;  /* 0x00006b00ff0877ac */ /* 0x000e620008000a00 */
[----:B0-----:R-:W-:Y:S02]  /*0100*/  UIADD3 UR5, UPT, UPT, UR4, UR10, URZ ;  /* 0x0000000a04057290 */ /* 0x001fe4000fffe0ff */
[----:B------:R-:W-:Y:S02]  /*0110*/  UIADD3 UR4, UPT, UPT, UR4, UR11, URZ ;  /* 0x0000000b04047290 */ /* 0x000fe4000fffe0ff */
[----:B------:R-:W-:-:S04]  /*0120*/  UIADD3 UR6, UPT, UPT, UR5, -0x1, URZ ;  /* 0xffffffff05067890 */ /* 0x000fc8000fffe0ff */
[C---:B------:R-:W-:Y:S02]  /*0130*/  ISETP.GE.AND P0, PT, R5.reuse, UR4, PT ;  /* 0x0000000405007c0c */ /* 0x040fe4000bf06270 */
[C---:B------:R-:W-:Y:S02]  /*0140*/  ISETP.NE.AND P1, PT, R0.reuse, UR6, PT ;  /* 0x0000000600007c0c */ /* 0x040fe4000bf25270 */
[----:B------:R-:W-:Y:S02]  /*0150*/  ISETP.LT.OR P0, PT, R5, UR11, P0 ;  /* 0x0000000b05007c0c */ /* 0x000fe40008701670 */
[----:B------:R-:W-:-:S04]  /*0160*/  ISETP.NE.AND P1, PT, R0, UR10, P1 ;  /* 0x0000000a00007c0c */ /* 0x000fc80008f25270 */
[----:B------:R-:W-:-:S13]  /*0170*/  PLOP3.LUT P0, PT, P1, P0, PT, 0xf8, 0x8f ;  /* 0x00000000008f781c */ /* 0x000fda0000f01f70 */
[----:B------:R-:W0:Y:S01]  /*0180*/  @!P0 LDC.64 R2, c[0x0][0x380] ;  /* 0x0000e000ff028b82 */ /* 0x000e220000000a00 */
[----:B------:R-:W-:Y:S02]  /*0190*/  @!P0 IMAD.MOV.U32 R9, RZ, RZ, 0x1 ;  /* 0x00000001ff098424 */ /* 0x000fe400078e00ff */
[----:B0-----:R-:W-:-:S05]  /*01a0*/  @!P0 IMAD.WIDE R2, R7, 0x4, R2 ;  /* 0x0000000407028825 */ /* 0x001fca00078e0202 */
[----:B-1----:R0:W-:Y:S01]  /*01b0*/  @!P0 STG.E desc[UR8][R2.64], R9 ;  /* 0x0000000902008986 */ /* 0x0021e2000c101908 */
[----:B------:R-:W-:Y:S05]  /*01c0*/  @!P0 EXIT ;  /* 0x000000000000894d */ /* 0x000fea0003800000 */
[----:B------:R-:W-:Y:S01]  /*01d0*/  UIADD3 UR6, UPT, UPT, UR4, -0x1, URZ ;  /* 0xffffffff04067890 */ /* 0x000fe2000fffe0ff */
[----:B------:R-:W-:-:S04]  /*01e0*/  ISETP.GE.AND P0, PT, R0, UR5, PT ;  /* 0x0000000500007c0c */ /* 0x000fc8000bf06270 */
[----:B------:R-:W-:Y:S02]  /*01f0*/  ISETP.LT.OR P0, PT, R0, UR10, P0 ;  /* 0x0000000a00007c0c */ /* 0x000fe40008701670 */
[----:B------:R-:W-:-:S04]  /*0200*/  ISETP.NE.AND P1, PT, R5, UR6, PT ;  /* 0x0000000605007c0c */ /* 0x000fc8000bf25270 */
[----:B------:R-:W-:-:S04]  /*0210*/  ISETP.NE.AND P1, PT, R5, UR11, P1 ;  /* 0x0000000b05007c0c */ /* 0x000fc80008f25270 */
[----:B------:R-:W-:-:S13]  /*0220*/  PLOP3.LUT P0, PT, P1, P0, PT, 0xf8, 0x8f ;  /* 0x00000000008f781c */ /* 0x000fda0000f01f70 */
[----:B0-----:R-:W0:Y:S01]  /*0230*/  @!P0 LDC.64 R2, c[0x0][0x380] ;  /* 0x0000e000ff028b82 */ /* 0x001e220000000a00 */
[----:B------:R-:W-:Y:S02]  /*0240*/  @!P0 IMAD.MOV.U32 R5, RZ, RZ, 0x1 ;  /* 0x00000001ff058424 */ /* 0x000fe400078e00ff */
[----:B0-----:R-:W-:-:S05]  /*0250*/  @!P0 IMAD.WIDE R2, R7, 0x4, R2 ;  /* 0x0000000407028825 */ /* 0x001fca00078e0202 */
[----:B------:R0:W-:Y:S01]  /*0260*/  @!P0 STG.E desc[UR8][R2.64], R5 ;  /* 0x0000000502008986 */ /* 0x0001e2000c101908 */
[----:B------:R-:W-:Y:S05]  /*0270*/  @!P0 EXIT ;  /* 0x000000000000894d */ /* 0x000fea0003800000 */
[----:B0-----:R-:W0:Y:S02]  /*0280*/  LDC.64 R2, c[0x0][0x380] ;  /* 0x0000e000ff027b82 */ /* 0x001e240000000a00 */
[----:B0-----:R-:W-:-:S05]  /*0290*/  IMAD.WIDE R2, R7, 0x4, R2 ;  /* 0x0000000407027825 */ /* 0x001fca00078e0202 */
[----:B------:R-:W-:Y:S01]  /*02a0*/  STG.E desc[UR8][R2.64], RZ ;  /* 0x000000ff02007986 */ /* 0x000fe2000c101908 */
[----:B------:R-:W-:Y:S05]  /*02b0*/  EXIT ;  /* 0x000000000000794d */ /* 0x000fea0003800000 */
.L_x_0:
[----:B------:R-:W-:-:S00]  /*02c0*/  BRA `(.L_x_0) ;  /* 0xfffffffc00fc7947 */ /* 0x000fc0000383ffff */
[----:B------:R-:W-:-:S00]  /*02d0*/  NOP ;  /* 0x0000000000007918 */ /* 0x000fc00000000000 */
        /* <DEDUP_REMOVED lines=10> */
.L_x_1:


//--------------------- .nv.shared.reserved.0     --------------------------
	.section	.nv.shared.reserved.0,"aw",@nobits
	.weak		__nv_reservedSMEM_offset_0_alias
	.size		__nv_reservedSMEM_offset_0_alias, 0, 64
	.other		__nv_reservedSMEM_offset_0_alias,@"STO_CUDA_RESERVED_SHARED STV_DEFAULT"
__nv_reservedSMEM_offset_0_alias:
	.zero		0
	.zero		64


//--------------------- .nv.constant0._Z10drawSquarePiiii --------------------------
	.section	.nv.constant0._Z10drawSquarePiiii,"a",@progbits
	.sectionflags	@""
	.align	4
.nv.constant0._Z10drawSquarePiiii:
	.zero		916


//--------------------- SYMBOLS --------------------------

	.type		.nv.reservedSmem.offset0,@object
	.size		.nv.reservedSmem.offset0,0x4
